	.headerflags	@"EF_CUDA_TEXMODE_UNIFIED EF_CUDA_64BIT_ADDRESS EF_CUDA_ACCELERATORS EF_CUDA_SM90 EF_CUDA_VIRTUAL_SM(EF_CUDA_SM90)"
	.elftype	@"ET_EXEC"


//--------------------- .nv.info                  --------------------------
	.section	.nv.info,"",@"SHT_CUDA_INFO"
	.align	4


	//----- nvinfo : EIATTR_REGCOUNT
	.align		4
        /*0000*/ 	.byte	0x04, 0x2f
        /*0002*/ 	.short	(.L_3 - .L_2)
	.align		4
.L_2:
        /*0004*/ 	.word	index@(triton_poi_fused__native_batch_norm_legit_no_training_relu_13)
        /*0008*/ 	.word	0x00000012


	//----- nvinfo : EIATTR_MIN_STACK_SIZE
	.align		4
.L_3:
        /*000c*/ 	.byte	0x04, 0x12
        /*000e*/ 	.short	(.L_5 - .L_4)
	.align		4
.L_4:
        /*0010*/ 	.word	index@(triton_poi_fused__native_batch_norm_legit_no_training_relu_13)
        /*0014*/ 	.word	0x00000000


	//----- nvinfo : EIATTR_FRAME_SIZE
	.align		4
.L_5:
        /*0018*/ 	.byte	0x04, 0x11
        /*001a*/ 	.short	(.L_7 - .L_6)
	.align		4
.L_6:
        /*001c*/ 	.word	index@(triton_poi_fused__native_batch_norm_legit_no_training_relu_13)
        /*0020*/ 	.word	0x00000000


	//----- nvinfo : EIATTR_MIN_STACK_SIZE
	.align		4
.L_7:
        /*0024*/ 	.byte	0x04, 0x12
        /*0026*/ 	.short	(.L_9 - .L_8)
	.align		4
.L_8:
        /*0028*/ 	.word	index@(triton_poi_fused__native_batch_norm_legit_no_training_relu_13)
        /*002c*/ 	.word	0x00000000
.L_9:


//--------------------- .nv.info.triton_poi_fused__native_batch_norm_legit_no_training_relu_13 --------------------------
	.section	.nv.info.triton_poi_fused__native_batch_norm_legit_no_training_relu_13,"",@"SHT_CUDA_INFO"
	.sectionflags	@""
	.align	4


	//----- nvinfo : EIATTR_CUDA_API_VERSION
	.align		4
        /*0000*/ 	.byte	0x04, 0x37
        /*0002*/ 	.short	(.L_11 - .L_10)
.L_10:
        /*0004*/ 	.word	0x0000007c


	//----- nvinfo : EIATTR_KPARAM_INFO
	.align		4
.L_11:
        /*0008*/ 	.byte	0x04, 0x17
        /*000a*/ 	.short	(.L_13 - .L_12)
.L_12:
        /*000c*/ 	.word	0x00000000
        /*0010*/ 	.short	0x0006
        /*0012*/ 	.short	0x0030
        /*0014*/ 	.byte	0x00, 0xf0, 0x11, 0x00


	//----- nvinfo : EIATTR_KPARAM_INFO
	.align		4
.L_13:
        /*0018*/ 	.byte	0x04, 0x17
        /*001a*/ 	.short	(.L_15 - .L_14)
.L_14:
        /*001c*/ 	.word	0x00000000
        /*0020*/ 	.short	0x0005
        /*0022*/ 	.short	0x0028
        /*0024*/ 	.byte	0x00, 0xf4, 0x21, 0x00


	//----- nvinfo : EIATTR_KPARAM_INFO
	.align		4
.L_15:
        /*0028*/ 	.byte	0x04, 0x17
        /*002a*/ 	.short	(.L_17 - .L_16)
.L_16:
        /*002c*/ 	.word	0x00000000
        /*0030*/ 	.short	0x0004
        /*0032*/ 	.short	0x0020
        /*0034*/ 	.byte	0x00, 0xf4, 0x21, 0x00


	//----- nvinfo : EIATTR_KPARAM_INFO
	.align		4
.L_17:
        /*0038*/ 	.byte	0x04, 0x17
        /*003a*/ 	.short	(.L_19 - .L_18)
.L_18:
        /*003c*/ 	.word	0x00000000
        /*0040*/ 	.short	0x0003
        /*0042*/ 	.short	0x0018
        /*0044*/ 	.byte	0x00, 0xf4, 0x21, 0x00


	//----- nvinfo : EIATTR_KPARAM_INFO
	.align		4
.L_19:
        /*0048*/ 	.byte	0x04, 0x17
        /*004a*/ 	.short	(.L_21 - .L_20)
.L_20:
        /*004c*/ 	.word	0x00000000
        /*0050*/ 	.short	0x0002
        /*0052*/ 	.short	0x0010
        /*0054*/ 	.byte	0x00, 0xf4, 0x21, 0x00


	//----- nvinfo : EIATTR_KPARAM_INFO
	.align		4
.L_21:
        /*0058*/ 	.byte	0x04, 0x17
        /*005a*/ 	.short	(.L_23 - .L_22)
.L_22:
        /*005c*/ 	.word	0x00000000
        /*0060*/ 	.short	0x0001
        /*0062*/ 	.short	0x0008
        /*0064*/ 	.byte	0x00, 0xf4, 0x21, 0x00


	//----- nvinfo : EIATTR_KPARAM_INFO
	.align		4
.L_23:
        /*0068*/ 	.byte	0x04, 0x17
        /*006a*/ 	.short	(.L_25 - .L_24)
.L_24:
        /*006c*/ 	.word	0x00000000
        /*0070*/ 	.short	0x0000
        /*0072*/ 	.short	0x0000
        /*0074*/ 	.byte	0x00, 0xf4, 0x21, 0x00


	//----- nvinfo : EIATTR_SPARSE_MMA_MASK
	.align		4
.L_25:
        /*0078*/ 	.byte	0x03, 0x50
        /*007a*/ 	.short	0x0000


	//----- nvinfo : EIATTR_MAXREG_COUNT
	.align		4
        /*007c*/ 	.byte	0x03, 0x1b
        /*007e*/ 	.short	0x00ff


	//----- nvinfo : EIATTR_EXIT_INSTR_OFFSETS
	.align		4
        /*0080*/ 	.byte	0x04, 0x1c
        /*0082*/ 	.short	(.L_27 - .L_26)


	//   ....[0]....
.L_26:
        /*0084*/ 	.word	0x000003d0


	//----- nvinfo : EIATTR_REQNTID
	.align		4
.L_27:
        /*0088*/ 	.byte	0x04, 0x10
        /*008a*/ 	.short	(.L_29 - .L_28)
.L_28:
        /*008c*/ 	.word	0x00000100
        /*0090*/ 	.word	0x00000001
        /*0094*/ 	.word	0x00000001


	//----- nvinfo : EIATTR_CBANK_PARAM_SIZE
	.align		4
.L_29:
        /*0098*/ 	.byte	0x03, 0x19
        /*009a*/ 	.short	0x0034


	//----- nvinfo : EIATTR_PARAM_CBANK
	.align		4
        /*009c*/ 	.byte	0x04, 0x0a
        /*009e*/ 	.short	(.L_31 - .L_30)
	.align		4
.L_30:
        /*00a0*/ 	.word	index@(.nv.constant0.triton_poi_fused__native_batch_norm_legit_no_training_relu_13)
        /*00a4*/ 	.short	0x0210
        /*00a6*/ 	.short	0x0034


	//----- nvinfo : EIATTR_SW_WAR
	.align		4
.L_31:
        /*00a8*/ 	.byte	0x04, 0x36
        /*00aa*/ 	.short	(.L_33 - .L_32)
.L_32:
        /*00ac*/ 	.word	0x00000008
.L_33:


//--------------------- .nv.callgraph             --------------------------
	.section	.nv.callgraph,"",@"SHT_CUDA_CALLGRAPH"
	.align	4
	.sectionentsize	8
	.align		4
        /*0000*/ 	.word	0x00000000
	.align		4
        /*0004*/ 	.word	0xffffffff
	.align		4
        /*0008*/ 	.word	0x00000000
	.align		4
        /*000c*/ 	.word	0xfffffffe
	.align		4
        /*0010*/ 	.word	0x00000000
	.align		4
        /*0014*/ 	.word	0xfffffffd
	.align		4
        /*0018*/ 	.word	0x00000000
	.align		4
        /*001c*/ 	.word	0xfffffffc


//--------------------- .nv.constant4             --------------------------
	.section	.nv.constant4,"a",@progbits
	.align	8
	.align		8
.nv.constant4:
        /*0000*/ 	.dword	_$_str
	.align		8
        /*0008*/ 	.dword	_$_str_$_2


//--------------------- .text.triton_poi_fused__native_batch_norm_legit_no_training_relu_13 --------------------------
	.section	.text.triton_poi_fused__native_batch_norm_legit_no_training_relu_13,"ax",@progbits
	.align	128
        .global         triton_poi_fused__native_batch_norm_legit_no_training_relu_13
        .type           triton_poi_fused__native_batch_norm_legit_no_training_relu_13,@function
        .size           triton_poi_fused__native_batch_norm_legit_no_training_relu_13,(.L_x_1 - triton_poi_fused__native_batch_norm_legit_no_training_relu_13)
        .other          triton_poi_fused__native_batch_norm_legit_no_training_relu_13,@"STO_CUDA_ENTRY STV_DEFAULT"
triton_poi_fused__native_batch_norm_legit_no_training_relu_13:
.text.triton_poi_fused__native_batch_norm_legit_no_training_relu_13:
[----:B------:R-:W-:Y:S01]  /*0000*/  LDC R1, c[0x0][0x28] ;  /* 0x00000a00ff017b82 */ /* 0x000fe20000000800 */
[----:B------:R-:W1:Y:S07]  /*0010*/  S2R R0, SR_TID.X ;  /* 0x0000000000007919 */ /* 0x000e6e0000002100 */
[----:B------:R-:W2:Y:S01]  /*0020*/  LDC.64 R2, c[0x0][0x220] ;  /* 0x00008800ff027b82 */ /* 0x000ea20000000a00 */
[----:B------:R-:W-:Y:S01]  /*0030*/  ULDC.64 UR4, c[0x0][0x208] ;  /* 0x0000820000047ab9 */ /* 0x000fe20000000a00 */
[----:B------:R-:W3:Y:S06]  /*0040*/  S2R R7, SR_CTAID.X ;  /* 0x0000000000077919 */ /* 0x000eec0000002500 */
[----:B------:R-:W4:Y:S08]  /*0050*/  LDC.64 R8, c[0x0][0x228] ;  /* 0x00008a00ff087b82 */ /* 0x000f300000000a00 */
[----:B------:R-:W5:Y:S01]  /*0060*/  LDC.64 R10, c[0x0][0x230] ;  /* 0x00008c00ff0a7b82 */ /* 0x000f620000000a00 */
[----:B-1----:R-:W-:-:S02]  /*0070*/  SHF.L.U32 R0, R0, 0x1, RZ ;  /* 0x0000000100007819 */ /* 0x002fc400000006ff */
[----:B---3--:R-:W-:Y:S02]  /*0080*/  SHF.R.S32.HI R5, RZ, 0x16, R7 ;  /* 0x00000016ff057819 */ /* 0x008fe40000011407 */
[----:B------:R-:W-:Y:S02]  /*0090*/  LOP3.LUT R0, R0, 0x1fe, RZ, 0xc0, !PT ;  /* 0x000001fe00007812 */ /* 0x000fe400078ec0ff */
[----:B------:R-:W-:Y:S02]  /*00a0*/  SGXT R5, R5, 0x1 ;  /* 0x000000010505781a */ /* 0x000fe40000000200 */
[----:B------:R-:W-:Y:S02]  /*00b0*/  LEA R0, R7, R0, 0x9 ;  /* 0x0000000007007211 */ /* 0x000fe400078e48ff */
[----:B------:R-:W1:Y:S02]  /*00c0*/  LDC.64 R6, c[0x0][0x218] ;  /* 0x00008600ff067b82 */ /* 0x000e640000000a00 */
[----:B------:R-:W-:-:S04]  /*00d0*/  LEA.HI R5, R5, R0, RZ, 0x7 ;  /* 0x0000000005057211 */ /* 0x000fc800078f38ff */
[----:B------:R-:W-:-:S04]  /*00e0*/  LOP3.LUT R5, R5, 0xffffff80, RZ, 0xc0, !PT ;  /* 0xffffff8005057812 */ /* 0x000fc800078ec0ff */
[----:B------:R-:W-:Y:S02]  /*00f0*/  IADD3 R13, R0, -R5, RZ ;  /* 0x80000005000d7210 */ /* 0x000fe40007ffe0ff */
[----:B------:R-:W3:Y:S03]  /*0100*/  LDC.64 R4, c[0x0][0x210] ;  /* 0x00008400ff047b82 */ /* 0x000ee60000000a00 */
[----:B--2---:R-:W-:-:S06]  /*0110*/  IMAD.WIDE R2, R13, 0x4, R2 ;  /* 0x000000040d027825 */ /* 0x004fcc00078e0202 */
[----:B------:R-:W2:Y:S01]  /*0120*/  LDG.E.EL.64 R2, desc[UR4][R2.64] ;  /* 0x0000000402027981 */ /* 0x000ea2000c2e1b00 */
[----:B-1----:R-:W-:-:S04]  /*0130*/  IMAD.WIDE R6, R13, 0x4, R6 ;  /* 0x000000040d067825 */ /* 0x002fc800078e0206 */
[C---:B----4-:R-:W-:Y:S02]  /*0140*/  IMAD.WIDE R8, R13.reuse, 0x4, R8 ;  /* 0x000000040d087825 */ /* 0x050fe400078e0208 */
[----:B------:R-:W4:Y:S02]  /*0150*/  LDG.E.EL.64 R6, desc[UR4][R6.64] ;  /* 0x0000000406067981 */ /* 0x000f24000c2e1b00 */
[----:B-----5:R-:W-:Y:S02]  /*0160*/  IMAD.WIDE R10, R13, 0x4, R10 ;  /* 0x000000040d0a7825 */ /* 0x020fe400078e020a */
[----:B------:R-:W5:Y:S02]  /*0170*/  LDG.E.EL.64 R8, desc[UR4][R8.64] ;  /* 0x0000000408087981 */ /* 0x000f64000c2e1b00 */
[----:B---3--:R-:W-:Y:S02]  /*0180*/  IMAD.WIDE R4, R0, 0x4, R4 ;  /* 0x0000000400047825 */ /* 0x008fe400078e0204 */
[----:B------:R-:W5:Y:S04]  /*0190*/  LDG.E.EL.64 R10, desc[UR4][R10.64] ;  /* 0x000000040a0a7981 */ /* 0x000f68000c2e1b00 */
[----:B------:R-:W4:Y:S01]  /*01a0*/  LDG.E.64 R4, desc[UR4][R4.64] ;  /* 0x0000000404047981 */ /* 0x000f22000c1e1b00 */
[----:B------:R-:W-:Y:S01]  /*01b0*/  HFMA2.MMA R14, -RZ, RZ, 1.625, 0 ;  /* 0x3e800000ff0e7435 */ /* 0x000fe200000001ff */
[----:B--2---:R-:W-:Y:S01]  /*01c0*/  FADD R2, R2, 9.9999997473787516356e-06 ;  /* 0x3727c5ac02027421 */ /* 0x004fe20000000000 */
[----:B------:R-:W-:-:S03]  /*01d0*/  FADD R3, R3, 9.9999997473787516356e-06 ;  /* 0x3727c5ac03037421 */ /* 0x000fc60000000000 */
[----:B------:R-:W1:Y:S08]  /*01e0*/  MUFU.SQRT R12, R2 ;  /* 0x00000002000c7308 */ /* 0x000e700000002000 */
[----:B------:R2:W3:Y:S01]  /*01f0*/  MUFU.SQRT R13, R3 ;  /* 0x00000003000d7308 */ /* 0x0004e20000002000 */
[C---:B-1----:R-:W-:Y:S02]  /*0200*/  FSETP.GT.AND P0, PT, R12.reuse, 8.50705917302346158658e+37, PT ;  /* 0x7e8000000c00780b */ /* 0x042fe40003f04000 */
[----:B------:R-:W-:Y:S01]  /*0210*/  FSETP.GEU.AND P2, PT, R12, 1.175494350822287508e-38, PT ;  /* 0x008000000c00780b */ /* 0x000fe20003f4e000 */
[----:B--2---:R-:W1:Y:S01]  /*0220*/  LDC.64 R2, c[0x0][0x238] ;  /* 0x00008e00ff027b82 */ /* 0x004e620000000a00 */
[----:B---3--:R-:W-:-:S02]  /*0230*/  FSETP.GT.AND P1, PT, R13, 8.50705917302346158658e+37, PT ;  /* 0x7e8000000d00780b */ /* 0x008fc40003f24000 */
[----:B------:R-:W-:-:S07]  /*0240*/  FSETP.GEU.AND P3, PT, R13, 1.175494350822287508e-38, PT ;  /* 0x008000000d00780b */ /* 0x000fce0003f6e000 */
[----:B------:R-:W-:-:S04]  /*0250*/  @P0 FMUL R12, R12, 0.25 ;  /* 0x3e8000000c0c0820 */ /* 0x000fc80000400000 */
[----:B------:R-:W-:Y:S01]  /*0260*/  @!P2 FMUL R12, R12, 16777216 ;  /* 0x4b8000000c0ca820 */ /* 0x000fe20000400000 */
[----:B------:R-:W-:-:S04]  /*0270*/  @P1 FMUL R13, R13, 0.25 ;  /* 0x3e8000000d0d1820 */ /* 0x000fc80000400000 */
[----:B------:R-:W-:Y:S01]  /*0280*/  @!P3 FMUL R13, R13, 16777216 ;  /* 0x4b8000000d0db820 */ /* 0x000fe20000400000 */
[----:B------:R-:W2:Y:S01]  /*0290*/  MUFU.RCP R12, R12 ;  /* 0x0000000c000c7308 */ /* 0x000ea20000001000 */
[----:B------:R-:W-:-:S07]  /*02a0*/  FSEL R15, R14, 1, P0 ;  /* 0x3f8000000e0f7808 */ /* 0x000fce0000000000 */
[----:B------:R-:W3:Y:S01]  /*02b0*/  MUFU.RCP R13, R13 ;  /* 0x0000000d000d7308 */ /* 0x000ee20000001000 */
[----:B------:R-:W-:Y:S01]  /*02c0*/  FSEL R14, R14, 1, P1 ;  /* 0x3f8000000e0e7808 */ /* 0x000fe20000800000 */
[----:B------:R-:W-:-:S04]  /*02d0*/  @!P2 FMUL R15, R15, 16777216 ;  /* 0x4b8000000f0fa820 */ /* 0x000fc80000400000 */
[----:B------:R-:W-:Y:S01]  /*02e0*/  @!P3 FMUL R14, R14, 16777216 ;  /* 0x4b8000000e0eb820 */ /* 0x000fe20000400000 */
[----:B----4-:R-:W-:Y:S01]  /*02f0*/  FADD R5, R5, -R7 ;  /* 0x8000000705057221 */ /* 0x010fe20000000000 */
[----:B------:R-:W-:Y:S01]  /*0300*/  FADD R4, R4, -R6 ;  /* 0x8000000604047221 */ /* 0x000fe20000000000 */
[----:B--2---:R-:W-:Y:S01]  /*0310*/  FMUL R15, R12, R15 ;  /* 0x0000000f0c0f7220 */ /* 0x004fe20000400000 */
[----:B---3--:R-:W-:-:S03]  /*0320*/  FMUL R14, R13, R14 ;  /* 0x0000000e0d0e7220 */ /* 0x008fc60000400000 */
[----:B------:R-:W-:Y:S01]  /*0330*/  FMUL R15, R4, R15 ;  /* 0x0000000f040f7220 */ /* 0x000fe20000400000 */
[----:B------:R-:W-:-:S03]  /*0340*/  FMUL R14, R5, R14 ;  /* 0x0000000e050e7220 */ /* 0x000fc60000400000 */
[----:B-----5:R-:W-:Y:S01]  /*0350*/  FFMA R8, R8, R15, R10 ;  /* 0x0000000f08087223 */ /* 0x020fe2000000000a */
[----:B------:R-:W-:-:S04]  /*0360*/  FFMA R9, R9, R14, R11 ;  /* 0x0000000e09097223 */ /* 0x000fc8000000000b */
[----:B------:R-:W-:Y:S02]  /*0370*/  FSETP.GEU.AND P0, PT, R8, RZ, PT ;  /* 0x000000ff0800720b */ /* 0x000fe40003f0e000 */
[C---:B------:R-:W-:Y:S01]  /*0380*/  FSETP.GEU.AND P1, PT, R9.reuse, RZ, PT ;  /* 0x000000ff0900720b */ /* 0x040fe20003f2e000 */
[----:B-1----:R-:W-:Y:S01]  /*0390*/  IMAD.WIDE R2, R0, 0x4, R2 ;  /* 0x0000000400027825 */ /* 0x002fe200078e0202 */
[----:B------:R-:W-:Y:S02]  /*03a0*/  FSEL R8, R8, RZ, P0 ;  /* 0x000000ff08087208 */ /* 0x000fe40000000000 */
[----:B------:R-:W-:-:S05]  /*03b0*/  FSEL R9, R9, RZ, P1 ;  /* 0x000000ff09097208 */ /* 0x000fca0000800000 */
[----:B------:R-:W-:Y:S01]  /*03c0*/  STG.E.64 desc[UR4][R2.64], R8 ;  /* 0x0000000802007986 */ /* 0x000fe2000c101b04 */
[----:B------:R-:W-:Y:S05]  /*03d0*/  EXIT ;  /* 0x000000000000794d */ /* 0x000fea0003800000 */
.L_x_0:
[----:B------:R-:W-:-:S00]  /*03e0*/  BRA `(.L_x_0) ;  /* 0xfffffffc00fc7947 */ /* 0x000fc0000383ffff */
[----:B------:R-:W-:-:S00]  /*03f0*/  NOP ;  /* 0x0000000000007918 */ /* 0x000fc00000000000 */
        /* <DEDUP_REMOVED lines=8> */
.L_x_1:


//--------------------- .nv.global.init           --------------------------
	.section	.nv.global.init,"aw",@progbits
.nv.global.init:
	.type		_$_str,@object
	.size		_$_str,(_$_str_$_2 - _$_str)
_$_str:
        /*0000*/ 	.byte	0x5f, 0x5f, 0x43, 0x55, 0x44, 0x41, 0x5f, 0x46, 0x54, 0x5a, 0x00
	.type		_$_str_$_2,@object
	.size		_$_str_$_2,(.L_1 - _$_str_$_2)
_$_str_$_2:
        /*000b*/ 	.byte	0x5f, 0x5f, 0x43, 0x55, 0x44, 0x41, 0x5f, 0x50, 0x52, 0x45, 0x43, 0x5f, 0x53, 0x51, 0x52, 0x54
        /*001b*/ 	.byte	0x00
.L_1:


//--------------------- .nv.constant0.triton_poi_fused__native_batch_norm_legit_no_training_relu_13 --------------------------
	.section	.nv.constant0.triton_poi_fused__native_batch_norm_legit_no_training_relu_13,"a",@progbits
	.sectionflags	@""
	.align	4
.nv.constant0.triton_poi_fused__native_batch_norm_legit_no_training_relu_13:
	.zero		580
